	.headerflags	@"EF_CUDA_TEXMODE_UNIFIED EF_CUDA_64BIT_ADDRESS EF_CUDA_ACCELERATORS EF_CUDA_SM90 EF_CUDA_VIRTUAL_SM(EF_CUDA_SM90)"
	.elftype	@"ET_EXEC"


//--------------------- .nv.info                  --------------------------
	.section	.nv.info,"",@"SHT_CUDA_INFO"
	.align	4


	//----- nvinfo : EIATTR_REGCOUNT
	.align		4
        /*0000*/ 	.byte	0x04, 0x2f
        /*0002*/ 	.short	(.L_3 - .L_2)
	.align		4
.L_2:
        /*0004*/ 	.word	index@(triton_poi_fused__native_batch_norm_legit_no_training__prelu_kernel_1)
        /*0008*/ 	.word	0x00000016


	//----- nvinfo : EIATTR_MIN_STACK_SIZE
	.align		4
.L_3:
        /*000c*/ 	.byte	0x04, 0x12
        /*000e*/ 	.short	(.L_5 - .L_4)
	.align		4
.L_4:
        /*0010*/ 	.word	index@(triton_poi_fused__native_batch_norm_legit_no_training__prelu_kernel_1)
        /*0014*/ 	.word	0x00000000


	//----- nvinfo : EIATTR_FRAME_SIZE
	.align		4
.L_5:
        /*0018*/ 	.byte	0x04, 0x11
        /*001a*/ 	.short	(.L_7 - .L_6)
	.align		4
.L_6:
        /*001c*/ 	.word	index@(triton_poi_fused__native_batch_norm_legit_no_training__prelu_kernel_1)
        /*0020*/ 	.word	0x00000000


	//----- nvinfo : EIATTR_MIN_STACK_SIZE
	.align		4
.L_7:
        /*0024*/ 	.byte	0x04, 0x12
        /*0026*/ 	.short	(.L_9 - .L_8)
	.align		4
.L_8:
        /*0028*/ 	.word	index@(triton_poi_fused__native_batch_norm_legit_no_training__prelu_kernel_1)
        /*002c*/ 	.word	0x00000000
.L_9:


//--------------------- .nv.info.triton_poi_fused__native_batch_norm_legit_no_training__prelu_kernel_1 --------------------------
	.section	.nv.info.triton_poi_fused__native_batch_norm_legit_no_training__prelu_kernel_1,"",@"SHT_CUDA_INFO"
	.sectionflags	@""
	.align	4


	//----- nvinfo : EIATTR_CUDA_API_VERSION
	.align		4
        /*0000*/ 	.byte	0x04, 0x37
        /*0002*/ 	.short	(.L_11 - .L_10)
.L_10:
        /*0004*/ 	.word	0x0000007c


	//----- nvinfo : EIATTR_KPARAM_INFO
	.align		4
.L_11:
        /*0008*/ 	.byte	0x04, 0x17
        /*000a*/ 	.short	(.L_13 - .L_12)
.L_12:
        /*000c*/ 	.word	0x00000000
        /*0010*/ 	.short	0x0007
        /*0012*/ 	.short	0x0038
        /*0014*/ 	.byte	0x00, 0xf0, 0x11, 0x00


	//----- nvinfo : EIATTR_KPARAM_INFO
	.align		4
.L_13:
        /*0018*/ 	.byte	0x04, 0x17
        /*001a*/ 	.short	(.L_15 - .L_14)
.L_14:
        /*001c*/ 	.word	0x00000000
        /*0020*/ 	.short	0x0006
        /*0022*/ 	.short	0x0030
        /*0024*/ 	.byte	0x00, 0xf4, 0x21, 0x00


	//----- nvinfo : EIATTR_KPARAM_INFO
	.align		4
.L_15:
        /*0028*/ 	.byte	0x04, 0x17
        /*002a*/ 	.short	(.L_17 - .L_16)
.L_16:
        /*002c*/ 	.word	0x00000000
        /*0030*/ 	.short	0x0005
        /*0032*/ 	.short	0x0028
        /*0034*/ 	.byte	0x00, 0xf4, 0x21, 0x00


	//----- nvinfo : EIATTR_KPARAM_INFO
	.align		4
.L_17:
        /*0038*/ 	.byte	0x04, 0x17
        /*003a*/ 	.short	(.L_19 - .L_18)
.L_18:
        /*003c*/ 	.word	0x00000000
        /*0040*/ 	.short	0x0004
        /*0042*/ 	.short	0x0020
        /*0044*/ 	.byte	0x00, 0xf4, 0x21, 0x00


	//----- nvinfo : EIATTR_KPARAM_INFO
	.align		4
.L_19:
        /*0048*/ 	.byte	0x04, 0x17
        /*004a*/ 	.short	(.L_21 - .L_20)
.L_20:
        /*004c*/ 	.word	0x00000000
        /*0050*/ 	.short	0x0003
        /*0052*/ 	.short	0x0018
        /*0054*/ 	.byte	0x00, 0xf4, 0x21, 0x00


	//----- nvinfo : EIATTR_KPARAM_INFO
	.align		4
.L_21:
        /*0058*/ 	.byte	0x04, 0x17
        /*005a*/ 	.short	(.L_23 - .L_22)
.L_22:
        /*005c*/ 	.word	0x00000000
        /*0060*/ 	.short	0x0002
        /*0062*/ 	.short	0x0010
        /*0064*/ 	.byte	0x00, 0xf4, 0x21, 0x00


	//----- nvinfo : EIATTR_KPARAM_INFO
	.align		4
.L_23:
        /*0068*/ 	.byte	0x04, 0x17
        /*006a*/ 	.short	(.L_25 - .L_24)
.L_24:
        /*006c*/ 	.word	0x00000000
        /*0070*/ 	.short	0x0001
        /*0072*/ 	.short	0x0008
        /*0074*/ 	.byte	0x00, 0xf4, 0x21, 0x00


	//----- nvinfo : EIATTR_KPARAM_INFO
	.align		4
.L_25:
        /*0078*/ 	.byte	0x04, 0x17
        /*007a*/ 	.short	(.L_27 - .L_26)
.L_26:
        /*007c*/ 	.word	0x00000000
        /*0080*/ 	.short	0x0000
        /*0082*/ 	.short	0x0000
        /*0084*/ 	.byte	0x00, 0xf4, 0x21, 0x00


	//----- nvinfo : EIATTR_SPARSE_MMA_MASK
	.align		4
.L_27:
        /*0088*/ 	.byte	0x03, 0x50
        /*008a*/ 	.short	0x0000


	//----- nvinfo : EIATTR_MAXREG_COUNT
	.align		4
        /*008c*/ 	.byte	0x03, 0x1b
        /*008e*/ 	.short	0x00ff


	//----- nvinfo : EIATTR_EXIT_INSTR_OFFSETS
	.align		4
        /*0090*/ 	.byte	0x04, 0x1c
        /*0092*/ 	.short	(.L_29 - .L_28)


	//   ....[0]....
.L_28:
        /*0094*/ 	.word	0x00000360


	//   ....[1]....
        /*0098*/ 	.word	0x00000380


	//----- nvinfo : EIATTR_REQNTID
	.align		4
.L_29:
        /*009c*/ 	.byte	0x04, 0x10
        /*009e*/ 	.short	(.L_31 - .L_30)
.L_30:
        /*00a0*/ 	.word	0x00000080
        /*00a4*/ 	.word	0x00000001
        /*00a8*/ 	.word	0x00000001


	//----- nvinfo : EIATTR_CBANK_PARAM_SIZE
	.align		4
.L_31:
        /*00ac*/ 	.byte	0x03, 0x19
        /*00ae*/ 	.short	0x003c


	//----- nvinfo : EIATTR_PARAM_CBANK
	.align		4
        /*00b0*/ 	.byte	0x04, 0x0a
        /*00b2*/ 	.short	(.L_33 - .L_32)
	.align		4
.L_32:
        /*00b4*/ 	.word	index@(.nv.constant0.triton_poi_fused__native_batch_norm_legit_no_training__prelu_kernel_1)
        /*00b8*/ 	.short	0x0210
        /*00ba*/ 	.short	0x003c


	//----- nvinfo : EIATTR_SW_WAR
	.align		4
.L_33:
        /*00bc*/ 	.byte	0x04, 0x36
        /*00be*/ 	.short	(.L_35 - .L_34)
.L_34:
        /*00c0*/ 	.word	0x00000008
.L_35:


//--------------------- .nv.callgraph             --------------------------
	.section	.nv.callgraph,"",@"SHT_CUDA_CALLGRAPH"
	.align	4
	.sectionentsize	8
	.align		4
        /*0000*/ 	.word	0x00000000
	.align		4
        /*0004*/ 	.word	0xffffffff
	.align		4
        /*0008*/ 	.word	0x00000000
	.align		4
        /*000c*/ 	.word	0xfffffffe
	.align		4
        /*0010*/ 	.word	0x00000000
	.align		4
        /*0014*/ 	.word	0xfffffffd
	.align		4
        /*0018*/ 	.word	0x00000000
	.align		4
        /*001c*/ 	.word	0xfffffffc


//--------------------- .nv.constant4             --------------------------
	.section	.nv.constant4,"a",@progbits
	.align	8
	.align		8
.nv.constant4:
        /*0000*/ 	.dword	_$_str
	.align		8
        /*0008*/ 	.dword	_$_str_$_2


//--------------------- .text.triton_poi_fused__native_batch_norm_legit_no_training__prelu_kernel_1 --------------------------
	.section	.text.triton_poi_fused__native_batch_norm_legit_no_training__prelu_kernel_1,"ax",@progbits
	.align	128
        .global         triton_poi_fused__native_batch_norm_legit_no_training__prelu_kernel_1
        .type           triton_poi_fused__native_batch_norm_legit_no_training__prelu_kernel_1,@function
        .size           triton_poi_fused__native_batch_norm_legit_no_training__prelu_kernel_1,(.L_x_1 - triton_poi_fused__native_batch_norm_legit_no_training__prelu_kernel_1)
        .other          triton_poi_fused__native_batch_norm_legit_no_training__prelu_kernel_1,@"STO_CUDA_ENTRY STV_DEFAULT"
triton_poi_fused__native_batch_norm_legit_no_training__prelu_kernel_1:
.text.triton_poi_fused__native_batch_norm_legit_no_training__prelu_kernel_1:
[----:B------:R-:W0:Y:S01]  /*0000*/  LDC R1, c[0x0][0x28] ;  /* 0x00000a00ff017b82 */ /* 0x000e220000000800 */
[----:B------:R-:W1:Y:S07]  /*0010*/  S2R R2, SR_TID.X ;  /* 0x0000000000027919 */ /* 0x000e6e0000002100 */
[----:B------:R-:W2:Y:S01]  /*0020*/  LDC.64 R8, c[0x0][0x228] ;  /* 0x00008a00ff087b82 */ /* 0x000ea20000000a00 */
[----:B------:R-:W-:Y:S01]  /*0030*/  ULDC.64 UR4, c[0x0][0x208] ;  /* 0x0000820000047ab9 */ /* 0x000fe20000000a00 */
[----:B------:R-:W3:Y:S06]  /*0040*/  S2R R3, SR_CTAID.X ;  /* 0x0000000000037919 */ /* 0x000eec0000002500 */
[----:B------:R-:W4:Y:S08]  /*0050*/  LDC.64 R10, c[0x0][0x218] ;  /* 0x00008600ff0a7b82 */ /* 0x000f300000000a00 */
[----:B------:R-:W5:Y:S08]  /*0060*/  LDC.64 R12, c[0x0][0x220] ;  /* 0x00008800ff0c7b82 */ /* 0x000f700000000a00 */
[----:B------:R-:W4:Y:S01]  /*0070*/  LDC.64 R14, c[0x0][0x230] ;  /* 0x00008c00ff0e7b82 */ /* 0x000f220000000a00 */
[----:B-1----:R-:W-:-:S07]  /*0080*/  LOP3.LUT R2, R2, 0x7f, RZ, 0xc0, !PT ;  /* 0x0000007f02027812 */ /* 0x002fce00078ec0ff */
[----:B------:R-:W1:Y:S01]  /*0090*/  LDC.64 R4, c[0x0][0x238] ;  /* 0x00008e00ff047b82 */ /* 0x000e620000000a00 */
[----:B---3--:R-:W-:Y:S02]  /*00a0*/  SHF.R.S32.HI R0, RZ, 0x18, R3 ;  /* 0x00000018ff007819 */ /* 0x008fe40000011403 */
[----:B------:R-:W-:Y:S02]  /*00b0*/  LEA R2, R3, R2, 0x7 ;  /* 0x0000000203027211 */ /* 0x000fe400078e38ff */
[----:B------:R-:W-:Y:S02]  /*00c0*/  SGXT R3, R0, 0x1 ;  /* 0x000000010003781a */ /* 0x000fe40000000200 */
[----:B------:R-:W-:Y:S02]  /*00d0*/  CS2R R6, SRZ ;  /* 0x0000000000067805 */ /* 0x000fe4000001ff00 */
[----:B------:R-:W-:Y:S01]  /*00e0*/  ISETP.GE.AND P0, PT, R2, 0x100, PT ;  /* 0x000001000200780c */ /* 0x000fe20003f06270 */
[----:B------:R-:W3:Y:S01]  /*00f0*/  LDC.64 R16, c[0x0][0x240] ;  /* 0x00009000ff107b82 */ /* 0x000ee20000000a00 */
[----:B------:R-:W-:-:S04]  /*0100*/  LEA.HI R3, R3, R2, RZ, 0x4 ;  /* 0x0000000203037211 */ /* 0x000fc800078f20ff */
[----:B------:R-:W-:-:S04]  /*0110*/  SHF.R.S32.HI R3, RZ, 0x4, R3 ;  /* 0x00000004ff037819 */ /* 0x000fc80000011403 */
[----:B------:R-:W-:-:S04]  /*0120*/  LEA.HI R0, R3, R3, RZ, 0x2 ;  /* 0x0000000303007211 */ /* 0x000fc800078f10ff */
[----:B------:R-:W-:-:S04]  /*0130*/  LOP3.LUT R0, R0, 0xfffffffc, RZ, 0xc0, !PT ;  /* 0xfffffffc00007812 */ /* 0x000fc800078ec0ff */
[----:B------:R-:W-:Y:S01]  /*0140*/  IADD3 R19, R3, -R0, RZ ;  /* 0x8000000003137210 */ /* 0x000fe20007ffe0ff */
[----:B------:R-:W-:-:S04]  /*0150*/  HFMA2.MMA R0, -RZ, RZ, 0, 0 ;  /* 0x00000000ff007435 */ /* 0x000fc800000001ff */
[----:B--2---:R-:W-:-:S06]  /*0160*/  IMAD.WIDE R8, R19, 0x4, R8 ;  /* 0x0000000413087825 */ /* 0x004fcc00078e0208 */
[----:B------:R2:W3:Y:S01]  /*0170*/  @!P0 LDG.E.EL R0, desc[UR4][R8.64] ;  /* 0x0000000408008981 */ /* 0x0004e2000c2e1900 */
[----:B------:R-:W-:Y:S01]  /*0180*/  MOV R3, RZ ;  /* 0x000000ff00037202 */ /* 0x000fe20000000f00 */
[----:B----4-:R-:W-:-:S04]  /*0190*/  IMAD.WIDE R10, R2, 0x4, R10 ;  /* 0x00000004020a7825 */ /* 0x010fc800078e020a */
[C---:B-----5:R-:W-:Y:S01]  /*01a0*/  IMAD.WIDE R12, R19.reuse, 0x4, R12 ;  /* 0x00000004130c7825 */ /* 0x060fe200078e020c */
[----:B------:R-:W4:Y:S04]  /*01b0*/  @!P0 LDG.E R3, desc[UR4][R10.64] ;  /* 0x000000040a038981 */ /* 0x000f28000c1e1900 */
[----:B------:R-:W4:Y:S01]  /*01c0*/  @!P0 LDG.E.EL R6, desc[UR4][R12.64] ;  /* 0x000000040c068981 */ /* 0x000f22000c2e1900 */
[----:B--2---:R-:W-:Y:S01]  /*01d0*/  CS2R R8, SRZ ;  /* 0x0000000000087805 */ /* 0x004fe2000001ff00 */
[----:B0-----:R-:W-:-:S04]  /*01e0*/  IMAD.WIDE R14, R19, 0x4, R14 ;  /* 0x00000004130e7825 */ /* 0x001fc800078e020e */
[C---:B-1----:R-:W-:Y:S01]  /*01f0*/  IMAD.WIDE R4, R19.reuse, 0x4, R4 ;  /* 0x0000000413047825 */ /* 0x042fe200078e0204 */
[----:B------:R-:W2:Y:S04]  /*0200*/  @!P0 LDG.E.EL R8, desc[UR4][R14.64] ;  /* 0x000000040e088981 */ /* 0x000ea8000c2e1900 */
[----:B------:R0:W2:Y:S01]  /*0210*/  @!P0 LDG.E.EL R7, desc[UR4][R4.64] ;  /* 0x0000000404078981 */ /* 0x0000a2000c2e1900 */
[----:B---3--:R-:W-:-:S05]  /*0220*/  IMAD.WIDE R16, R19, 0x4, R16 ;  /* 0x0000000413107825 */ /* 0x008fca00078e0210 */
[----:B------:R-:W3:Y:S01]  /*0230*/  @!P0 LDG.E.EL R9, desc[UR4][R16.64] ;  /* 0x0000000410098981 */ /* 0x000ee2000c2e1900 */
[----:B0-----:R-:W-:Y:S01]  /*0240*/  HFMA2.MMA R5, -RZ, RZ, 1.625, 0 ;  /* 0x3e800000ff057435 */ /* 0x001fe200000001ff */
[----:B------:R-:W-:-:S04]  /*0250*/  FADD R0, R0, 9.9999997473787516356e-06 ;  /* 0x3727c5ac00007421 */ /* 0x000fc80000000000 */
[----:B------:R-:W0:Y:S01]  /*0260*/  MUFU.SQRT R10, R0 ;  /* 0x00000000000a7308 */ /* 0x000e220000002000 */
[----:B----4-:R-:W-:Y:S01]  /*0270*/  FADD R3, -R6, R3 ;  /* 0x0000000306037221 */ /* 0x010fe20000000100 */
[C---:B0-----:R-:W-:Y:S02]  /*0280*/  FSETP.GT.AND P1, PT, R10.reuse, 8.50705917302346158658e+37, PT ;  /* 0x7e8000000a00780b */ /* 0x041fe40003f24000 */
[----:B------:R-:W-:Y:S02]  /*0290*/  FSETP.GEU.AND P2, PT, R10, 1.175494350822287508e-38, PT ;  /* 0x008000000a00780b */ /* 0x000fe40003f4e000 */
[----:B------:R-:W-:-:S09]  /*02a0*/  FSEL R5, R5, 1, P1 ;  /* 0x3f80000005057808 */ /* 0x000fd20000800000 */
[----:B------:R-:W-:Y:S02]  /*02b0*/  @P1 FMUL R10, R10, 0.25 ;  /* 0x3e8000000a0a1820 */ /* 0x000fe40000400000 */
[----:B------:R-:W-:Y:S02]  /*02c0*/  @!P2 FMUL R5, R5, 16777216 ;  /* 0x4b8000000505a820 */ /* 0x000fe40000400000 */
[----:B------:R-:W-:-:S06]  /*02d0*/  @!P2 FMUL R10, R10, 16777216 ;  /* 0x4b8000000a0aa820 */ /* 0x000fcc0000400000 */
[----:B------:R-:W0:Y:S02]  /*02e0*/  MUFU.RCP R10, R10 ;  /* 0x0000000a000a7308 */ /* 0x000e240000001000 */
[----:B0-----:R-:W-:Y:S02]  /*02f0*/  FMUL R6, R10, R5 ;  /* 0x000000050a067220 */ /* 0x001fe40000400000 */
[----:B------:R-:W0:Y:S02]  /*0300*/  LDC.64 R4, c[0x0][0x210] ;  /* 0x00008400ff047b82 */ /* 0x000e240000000a00 */
[----:B------:R-:W-:-:S04]  /*0310*/  FMUL R6, R3, R6 ;  /* 0x0000000603067220 */ /* 0x000fc80000400000 */
[----:B--2---:R-:W-:-:S05]  /*0320*/  FFMA R6, R6, R8, R7 ;  /* 0x0000000806067223 */ /* 0x004fca0000000007 */
[----:B------:R-:W-:Y:S01]  /*0330*/  FSETP.GT.AND P1, PT, R6, RZ, PT ;  /* 0x000000ff0600720b */ /* 0x000fe20003f24000 */
[----:B0-----:R-:W-:-:S12]  /*0340*/  IMAD.WIDE R2, R2, 0x4, R4 ;  /* 0x0000000402027825 */ /* 0x001fd800078e0204 */
[----:B---3--:R-:W-:Y:S01]  /*0350*/  @!P1 FMUL R6, R6, R9 ;  /* 0x0000000906069220 */ /* 0x008fe20000400000 */
[----:B------:R-:W-:Y:S06]  /*0360*/  @P0 EXIT ;  /* 0x000000000000094d */ /* 0x000fec0003800000 */
[----:B------:R-:W-:Y:S01]  /*0370*/  STG.E desc[UR4][R2.64], R6 ;  /* 0x0000000602007986 */ /* 0x000fe2000c101904 */
[----:B------:R-:W-:Y:S05]  /*0380*/  EXIT ;  /* 0x000000000000794d */ /* 0x000fea0003800000 */
.L_x_0:
[----:B------:R-:W-:-:S00]  /*0390*/  BRA `(.L_x_0) ;  /* 0xfffffffc00fc7947 */ /* 0x000fc0000383ffff */
[----:B------:R-:W-:-:S00]  /*03a0*/  NOP ;  /* 0x0000000000007918 */ /* 0x000fc00000000000 */
        /* <DEDUP_REMOVED lines=13> */
.L_x_1:


//--------------------- .nv.global.init           --------------------------
	.section	.nv.global.init,"aw",@progbits
.nv.global.init:
	.type		_$_str,@object
	.size		_$_str,(_$_str_$_2 - _$_str)
_$_str:
        /*0000*/ 	.byte	0x5f, 0x5f, 0x43, 0x55, 0x44, 0x41, 0x5f, 0x46, 0x54, 0x5a, 0x00
	.type		_$_str_$_2,@object
	.size		_$_str_$_2,(.L_1 - _$_str_$_2)
_$_str_$_2:
        /*000b*/ 	.byte	0x5f, 0x5f, 0x43, 0x55, 0x44, 0x41, 0x5f, 0x50, 0x52, 0x45, 0x43, 0x5f, 0x53, 0x51, 0x52, 0x54
        /*001b*/ 	.byte	0x00
.L_1:


//--------------------- .nv.constant0.triton_poi_fused__native_batch_norm_legit_no_training__prelu_kernel_1 --------------------------
	.section	.nv.constant0.triton_poi_fused__native_batch_norm_legit_no_training__prelu_kernel_1,"a",@progbits
	.sectionflags	@""
	.align	4
.nv.constant0.triton_poi_fused__native_batch_norm_legit_no_training__prelu_kernel_1:
	.zero		588
